//
// Generated by NVIDIA NVVM Compiler
//
// Compiler Build ID: CL-36424714
// Cuda compilation tools, release 13.0, V13.0.88
// Based on NVVM 20.0.0
//

.version 9.0
.target sm_100
.address_size 64

	// .globl	_Z5splitiPiiPj
.extern .shared .align 16 .b8 s_splitSizes[];

.visible .entry _Z5splitiPiiPj(
	.param .u32 _Z5splitiPiiPj_param_0,
	.param .u64 .ptr .align 1 _Z5splitiPiiPj_param_1,
	.param .u32 _Z5splitiPiiPj_param_2,
	.param .u64 .ptr .align 1 _Z5splitiPiiPj_param_3
)
{
	.reg .pred 	%p<7>;
	.reg .b32 	%r<21>;
	.reg .b64 	%rd<9>;

	ld.param.u32 	%r9, [_Z5splitiPiiPj_param_0];
	ld.param.u64 	%rd1, [_Z5splitiPiiPj_param_1];
	ld.param.u32 	%r8, [_Z5splitiPiiPj_param_2];
	ld.param.u64 	%rd2, [_Z5splitiPiiPj_param_3];
	mov.u32 	%r1, %tid.x;
	mov.u32 	%r2, %ctaid.x;
	mov.u32 	%r20, %ntid.x;
	mad.lo.s32 	%r4, %r2, %r20, %r1;
	setp.ge.u32 	%p1, %r4, %r9;
	shl.b32 	%r10, %r1, 2;
	mov.u32 	%r11, s_splitSizes;
	add.s32 	%r5, %r11, %r10;
	@%p1 bra 	$L__BB0_2;
	cvta.to.global.u64 	%rd3, %rd1;
	mul.wide.u32 	%rd4, %r4, 4;
	add.s64 	%rd5, %rd3, %rd4;
	ld.global.u32 	%r12, [%rd5];
	setp.lt.s32 	%p2, %r12, %r8;
	selp.u32 	%r13, 1, 0, %p2;
	st.shared.u32 	[%r5], %r13;
$L__BB0_2:
	setp.lt.u32 	%p3, %r20, 2;
	@%p3 bra 	$L__BB0_6;
$L__BB0_3:
	shr.u32 	%r7, %r20, 1;
	setp.ge.u32 	%p4, %r1, %r7;
	@%p4 bra 	$L__BB0_5;
	shl.b32 	%r14, %r7, 2;
	add.s32 	%r15, %r5, %r14;
	ld.shared.u32 	%r16, [%r15];
	ld.shared.u32 	%r17, [%r5];
	add.s32 	%r18, %r17, %r16;
	st.shared.u32 	[%r5], %r18;
$L__BB0_5:
	bar.sync 	0;
	setp.gt.u32 	%p5, %r20, 3;
	mov.u32 	%r20, %r7;
	@%p5 bra 	$L__BB0_3;
$L__BB0_6:
	setp.ne.s32 	%p6, %r1, 0;
	@%p6 bra 	$L__BB0_8;
	ld.shared.u32 	%r19, [s_splitSizes];
	cvta.to.global.u64 	%rd6, %rd2;
	mul.wide.u32 	%rd7, %r2, 4;
	add.s64 	%rd8, %rd6, %rd7;
	st.global.u32 	[%rd8], %r19;
$L__BB0_8:
	ret;

}
	// .globl	_Z3sumiPj
.visible .entry _Z3sumiPj(
	.param .u32 _Z3sumiPj_param_0,
	.param .u64 .ptr .align 1 _Z3sumiPj_param_1
)
{
	.reg .pred 	%p<4>;
	.reg .b32 	%r<9>;
	.reg .b64 	%rd<7>;

	ld.param.u64 	%rd2, [_Z3sumiPj_param_1];
	mov.u32 	%r8, %ntid.x;
	setp.lt.u32 	%p1, %r8, 2;
	@%p1 bra 	$L__BB1_5;
	mov.u32 	%r2, %tid.x;
	cvta.to.global.u64 	%rd3, %rd2;
	mul.wide.u32 	%rd4, %r2, 4;
	add.s64 	%rd1, %rd3, %rd4;
$L__BB1_2:
	shr.u32 	%r4, %r8, 1;
	setp.ge.u32 	%p2, %r2, %r4;
	@%p2 bra 	$L__BB1_4;
	mul.wide.u32 	%rd5, %r4, 4;
	add.s64 	%rd6, %rd1, %rd5;
	ld.global.u32 	%r5, [%rd6];
	ld.global.u32 	%r6, [%rd1];
	add.s32 	%r7, %r6, %r5;
	st.global.u32 	[%rd1], %r7;
$L__BB1_4:
	bar.sync 	0;
	setp.gt.u32 	%p3, %r8, 3;
	mov.u32 	%r8, %r4;
	@%p3 bra 	$L__BB1_2;
$L__BB1_5:
	ret;

}
	// .globl	_Z12findDomainIDiPiiPj
.visible .entry _Z12findDomainIDiPiiPj(
	.param .u32 _Z12findDomainIDiPiiPj_param_0,
	.param .u64 .ptr .align 1 _Z12findDomainIDiPiiPj_param_1,
	.param .u32 _Z12findDomainIDiPiiPj_param_2,
	.param .u64 .ptr .align 1 _Z12findDomainIDiPiiPj_param_3
)
{
	.reg .pred 	%p<4>;
	.reg .b32 	%r<10>;
	.reg .b64 	%rd<8>;

	ld.param.u32 	%r5, [_Z12findDomainIDiPiiPj_param_0];
	ld.param.u64 	%rd3, [_Z12findDomainIDiPiiPj_param_1];
	ld.param.u32 	%r6, [_Z12findDomainIDiPiiPj_param_2];
	ld.param.u64 	%rd4, [_Z12findDomainIDiPiiPj_param_3];
	mov.u32 	%r9, %tid.x;
	setp.ge.u32 	%p1, %r9, %r5;
	@%p1 bra 	$L__BB2_3;
	mov.u32 	%r2, %ntid.x;
	cvta.to.global.u64 	%rd1, %rd3;
	cvta.to.global.u64 	%rd2, %rd4;
$L__BB2_2:
	mul.wide.u32 	%rd5, %r9, 4;
	add.s64 	%rd6, %rd1, %rd5;
	ld.global.u32 	%r7, [%rd6];
	setp.lt.s32 	%p2, %r7, %r6;
	selp.u32 	%r8, 1, 0, %p2;
	add.s64 	%rd7, %rd2, %rd5;
	st.global.u32 	[%rd7], %r8;
	add.s32 	%r9, %r9, %r2;
	setp.lt.u32 	%p3, %r9, %r5;
	@%p3 bra 	$L__BB2_2;
$L__BB2_3:
	ret;

}


// ===== COMPILED SASS (sm_100) =====

	.target	sm_100

	.elftype	@"ET_EXEC"


//--------------------- .note.nv.tkinfo           --------------------------
	.section	.note.nv.tkinfo,"",@"SHT_NOTE"
	.sectionflags	@"SHF_NOTE_NV_TKINFO"
	.tkinfo
        /*0018*/ 	.word	0x00000002
        /*0030*/ 	.string	""
        /*0030*/ 	.string	"ptxas"
        /*0030*/ 	.string	"Cuda compilation tools, release 13.0, V13.0.88"
        /*0030*/ 	.string	"Build cuda_13.0.r13.0/compiler.36424714_0"
        /*0030*/ 	.string	"-arch sm_100 -m 64 "



//--------------------- .note.nv.cuinfo           --------------------------
	.section	.note.nv.cuinfo,"",@"SHT_NOTE"
	.sectionflags	@"SHF_NOTE_NV_CUINFO"
        /*0018*/ 	.short	0x0002
        /*001a*/ 	.short	0x0064
        /*001c*/ 	.short	0x0082
	.zero		2


//--------------------- .nv.info                  --------------------------
	.section	.nv.info,"",@"SHT_CUDA_INFO"
	.align	4


	//----- nvinfo : EIATTR_REGCOUNT
	.align		4
        /*0000*/ 	.byte	0x04, 0x2f
        /*0002*/ 	.short	(.L_1 - .L_0)
	.align		4
.L_0:
        /*0004*/ 	.word	index@(_Z5splitiPiiPj)
        /*0008*/ 	.word	0x0000000a


	//----- nvinfo : EIATTR_FRAME_SIZE
	.align		4
.L_1:
        /*000c*/ 	.byte	0x04, 0x11
        /*000e*/ 	.short	(.L_3 - .L_2)
	.align		4
.L_2:
        /*0010*/ 	.word	index@(_Z5splitiPiiPj)
        /*0014*/ 	.word	0x00000000


	//----- nvinfo : EIATTR_REGCOUNT
	.align		4
.L_3:
        /*0018*/ 	.byte	0x04, 0x2f
        /*001a*/ 	.short	(.L_5 - .L_4)
	.align		4
.L_4:
        /*001c*/ 	.word	index@(_Z3sumiPj)
        /*0020*/ 	.word	0x0000000c


	//----- nvinfo : EIATTR_FRAME_SIZE
	.align		4
.L_5:
        /*0024*/ 	.byte	0x04, 0x11
        /*0026*/ 	.short	(.L_7 - .L_6)
	.align		4
.L_6:
        /*0028*/ 	.word	index@(_Z3sumiPj)
        /*002c*/ 	.word	0x00000000


	//----- nvinfo : EIATTR_REGCOUNT
	.align		4
.L_7:
        /*0030*/ 	.byte	0x04, 0x2f
        /*0032*/ 	.short	(.L_9 - .L_8)
	.align		4
.L_8:
        /*0034*/ 	.word	index@(_Z12findDomainIDiPiiPj)
        /*0038*/ 	.word	0x00000010


	//----- nvinfo : EIATTR_FRAME_SIZE
	.align		4
.L_9:
        /*003c*/ 	.byte	0x04, 0x11
        /*003e*/ 	.short	(.L_11 - .L_10)
	.align		4
.L_10:
        /*0040*/ 	.word	index@(_Z12findDomainIDiPiiPj)
        /*0044*/ 	.word	0x00000000


	//----- nvinfo : EIATTR_MIN_STACK_SIZE
	.align		4
.L_11:
        /*0048*/ 	.byte	0x04, 0x12
        /*004a*/ 	.short	(.L_13 - .L_12)
	.align		4
.L_12:
        /*004c*/ 	.word	index@(_Z12findDomainIDiPiiPj)
        /*0050*/ 	.word	0x00000000


	//----- nvinfo : EIATTR_MIN_STACK_SIZE
	.align		4
.L_13:
        /*0054*/ 	.byte	0x04, 0x12
        /*0056*/ 	.short	(.L_15 - .L_14)
	.align		4
.L_14:
        /*0058*/ 	.word	index@(_Z3sumiPj)
        /*005c*/ 	.word	0x00000000


	//----- nvinfo : EIATTR_MIN_STACK_SIZE
	.align		4
.L_15:
        /*0060*/ 	.byte	0x04, 0x12
        /*0062*/ 	.short	(.L_17 - .L_16)
	.align		4
.L_16:
        /*0064*/ 	.word	index@(_Z5splitiPiiPj)
        /*0068*/ 	.word	0x00000000
.L_17:


//--------------------- .nv.compat                --------------------------
	.section	.nv.compat,"",@"SHT_CUDA_COMPAT_INFO"
	.align	4
        /*0000*/ 	.byte	0x02, 0x09, 0x00, 0x00, 0x02, 0x02, 0x01, 0x00, 0x02, 0x05, 0x05, 0x00, 0x03, 0x07, 0x01, 0x01
        /*0010*/ 	.byte	0x02, 0x03, 0x00, 0x00, 0x02, 0x06, 0x01, 0x00, 0x04, 0x0b, 0x08, 0x00, 0x09, 0x00, 0x00, 0x00
        /*0020*/ 	.byte	0x00, 0x00, 0x00, 0x00


//--------------------- .nv.info._Z12findDomainIDiPiiPj --------------------------
	.section	.nv.info._Z12findDomainIDiPiiPj,"",@"SHT_CUDA_INFO"
	.sectionflags	@""
	.align	4


	//----- nvinfo : EIATTR_CUDA_API_VERSION
	.align		4
        /*0000*/ 	.byte	0x04, 0x37
        /*0002*/ 	.short	(.L_19 - .L_18)
.L_18:
        /*0004*/ 	.word	0x00000082


	//----- nvinfo : EIATTR_KPARAM_INFO
	.align		4
.L_19:
        /*0008*/ 	.byte	0x04, 0x17
        /*000a*/ 	.short	(.L_21 - .L_20)
.L_20:
        /*000c*/ 	.word	0x00000000
        /*0010*/ 	.short	0x0003
        /*0012*/ 	.short	0x0018
        /*0014*/ 	.byte	0x00, 0xf5, 0x21, 0x00


	//----- nvinfo : EIATTR_KPARAM_INFO
	.align		4
.L_21:
        /*0018*/ 	.byte	0x04, 0x17
        /*001a*/ 	.short	(.L_23 - .L_22)
.L_22:
        /*001c*/ 	.word	0x00000000
        /*0020*/ 	.short	0x0002
        /*0022*/ 	.short	0x0010
        /*0024*/ 	.byte	0x00, 0xf0, 0x11, 0x00


	//----- nvinfo : EIATTR_KPARAM_INFO
	.align		4
.L_23:
        /*0028*/ 	.byte	0x04, 0x17
        /*002a*/ 	.short	(.L_25 - .L_24)
.L_24:
        /*002c*/ 	.word	0x00000000
        /*0030*/ 	.short	0x0001
        /*0032*/ 	.short	0x0008
        /*0034*/ 	.byte	0x00, 0xf5, 0x21, 0x00


	//----- nvinfo : EIATTR_KPARAM_INFO
	.align		4
.L_25:
        /*0038*/ 	.byte	0x04, 0x17
        /*003a*/ 	.short	(.L_27 - .L_26)
.L_26:
        /*003c*/ 	.word	0x00000000
        /*0040*/ 	.short	0x0000
        /*0042*/ 	.short	0x0000
        /*0044*/ 	.byte	0x00, 0xf0, 0x11, 0x00


	//----- nvinfo : EIATTR_SPARSE_MMA_MASK
	.align		4
.L_27:
        /*0048*/ 	.byte	0x03, 0x50
        /*004a*/ 	.short	0x0000


	//----- nvinfo : EIATTR_MAXREG_COUNT
	.align		4
        /*004c*/ 	.byte	0x03, 0x1b
        /*004e*/ 	.short	0x00ff


	//----- nvinfo : EIATTR_MERCURY_ISA_VERSION
	.align		4
        /*0050*/ 	.byte	0x03, 0x5f
        /*0052*/ 	.short	0x0101


	//----- nvinfo : EIATTR_VRC_CTA_INIT_COUNT
	.align		4
        /*0054*/ 	.byte	0x02, 0x4a
	.zero		1
	.zero		1


	//----- nvinfo : EIATTR_EXIT_INSTR_OFFSETS
	.align		4
        /*0058*/ 	.byte	0x04, 0x1c
        /*005a*/ 	.short	(.L_29 - .L_28)


	//   ....[0]....
.L_28:
        /*005c*/ 	.word	0x00000040


	//   ....[1]....
        /*0060*/ 	.word	0x00000130


	//----- nvinfo : EIATTR_CRS_STACK_SIZE
	.align		4
.L_29:
        /*0064*/ 	.byte	0x04, 0x1e
        /*0066*/ 	.short	(.L_31 - .L_30)
.L_30:
        /*0068*/ 	.word	0x00000000


	//----- nvinfo : EIATTR_CBANK_PARAM_SIZE
	.align		4
.L_31:
        /*006c*/ 	.byte	0x03, 0x19
        /*006e*/ 	.short	0x0020


	//----- nvinfo : EIATTR_PARAM_CBANK
	.align		4
        /*0070*/ 	.byte	0x04, 0x0a
        /*0072*/ 	.short	(.L_33 - .L_32)
	.align		4
.L_32:
        /*0074*/ 	.word	index@(.nv.constant0._Z12findDomainIDiPiiPj)
        /*0078*/ 	.short	0x0380
        /*007a*/ 	.short	0x0020


	//----- nvinfo : EIATTR_SW_WAR
	.align		4
.L_33:
        /*007c*/ 	.byte	0x04, 0x36
        /*007e*/ 	.short	(.L_35 - .L_34)
.L_34:
        /*0080*/ 	.word	0x00000008
.L_35:


//--------------------- .nv.info._Z3sumiPj        --------------------------
	.section	.nv.info._Z3sumiPj,"",@"SHT_CUDA_INFO"
	.sectionflags	@""
	.align	4


	//----- nvinfo : EIATTR_CUDA_API_VERSION
	.align		4
        /*0000*/ 	.byte	0x04, 0x37
        /*0002*/ 	.short	(.L_37 - .L_36)
.L_36:
        /*0004*/ 	.word	0x00000082


	//----- nvinfo : EIATTR_KPARAM_INFO
	.align		4
.L_37:
        /*0008*/ 	.byte	0x04, 0x17
        /*000a*/ 	.short	(.L_39 - .L_38)
.L_38:
        /*000c*/ 	.word	0x00000000
        /*0010*/ 	.short	0x0001
        /*0012*/ 	.short	0x0008
        /*0014*/ 	.byte	0x00, 0xf5, 0x21, 0x00


	//----- nvinfo : EIATTR_KPARAM_INFO
	.align		4
.L_39:
        /*0018*/ 	.byte	0x04, 0x17
        /*001a*/ 	.short	(.L_41 - .L_40)
.L_40:
        /*001c*/ 	.word	0x00000000
        /*0020*/ 	.short	0x0000
        /*0022*/ 	.short	0x0000
        /*0024*/ 	.byte	0x00, 0xf0, 0x11, 0x00


	//----- nvinfo : EIATTR_SPARSE_MMA_MASK
	.align		4
.L_41:
        /*0028*/ 	.byte	0x03, 0x50
        /*002a*/ 	.short	0x0000


	//----- nvinfo : EIATTR_MAXREG_COUNT
	.align		4
        /*002c*/ 	.byte	0x03, 0x1b
        /*002e*/ 	.short	0x00ff


	//----- nvinfo : EIATTR_NUM_BARRIERS
	.align		4
        /*0030*/ 	.byte	0x02, 0x4c
        /*0032*/ 	.byte	0x01
	.zero		1


	//----- nvinfo : EIATTR_MERCURY_ISA_VERSION
	.align		4
        /*0034*/ 	.byte	0x03, 0x5f
        /*0036*/ 	.short	0x0101


	//----- nvinfo : EIATTR_VRC_CTA_INIT_COUNT
	.align		4
        /*0038*/ 	.byte	0x02, 0x4a
	.zero		1
	.zero		1


	//----- nvinfo : EIATTR_EXIT_INSTR_OFFSETS
	.align		4
        /*003c*/ 	.byte	0x04, 0x1c
        /*003e*/ 	.short	(.L_43 - .L_42)


	//   ....[0]....
.L_42:
        /*0040*/ 	.word	0x00000030


	//   ....[1]....
        /*0044*/ 	.word	0x00000160


	//----- nvinfo : EIATTR_CRS_STACK_SIZE
	.align		4
.L_43:
        /*0048*/ 	.byte	0x04, 0x1e
        /*004a*/ 	.short	(.L_45 - .L_44)
.L_44:
        /*004c*/ 	.word	0x00000000


	//----- nvinfo : EIATTR_CBANK_PARAM_SIZE
	.align		4
.L_45:
        /*0050*/ 	.byte	0x03, 0x19
        /*0052*/ 	.short	0x0010


	//----- nvinfo : EIATTR_PARAM_CBANK
	.align		4
        /*0054*/ 	.byte	0x04, 0x0a
        /*0056*/ 	.short	(.L_47 - .L_46)
	.align		4
.L_46:
        /*0058*/ 	.word	index@(.nv.constant0._Z3sumiPj)
        /*005c*/ 	.short	0x0380
        /*005e*/ 	.short	0x0010


	//----- nvinfo : EIATTR_SW_WAR
	.align		4
.L_47:
        /*0060*/ 	.byte	0x04, 0x36
        /*0062*/ 	.short	(.L_49 - .L_48)
.L_48:
        /*0064*/ 	.word	0x00000008
.L_49:


//--------------------- .nv.info._Z5splitiPiiPj   --------------------------
	.section	.nv.info._Z5splitiPiiPj,"",@"SHT_CUDA_INFO"
	.sectionflags	@""
	.align	4


	//----- nvinfo : EIATTR_CUDA_API_VERSION
	.align		4
        /*0000*/ 	.byte	0x04, 0x37
        /*0002*/ 	.short	(.L_51 - .L_50)
.L_50:
        /*0004*/ 	.word	0x00000082


	//----- nvinfo : EIATTR_KPARAM_INFO
	.align		4
.L_51:
        /*0008*/ 	.byte	0x04, 0x17
        /*000a*/ 	.short	(.L_53 - .L_52)
.L_52:
        /*000c*/ 	.word	0x00000000
        /*0010*/ 	.short	0x0003
        /*0012*/ 	.short	0x0018
        /*0014*/ 	.byte	0x00, 0xf5, 0x21, 0x00


	//----- nvinfo : EIATTR_KPARAM_INFO
	.align		4
.L_53:
        /*0018*/ 	.byte	0x04, 0x17
        /*001a*/ 	.short	(.L_55 - .L_54)
.L_54:
        /*001c*/ 	.word	0x00000000
        /*0020*/ 	.short	0x0002
        /*0022*/ 	.short	0x0010
        /*0024*/ 	.byte	0x00, 0xf0, 0x11, 0x00


	//----- nvinfo : EIATTR_KPARAM_INFO
	.align		4
.L_55:
        /*0028*/ 	.byte	0x04, 0x17
        /*002a*/ 	.short	(.L_57 - .L_56)
.L_56:
        /*002c*/ 	.word	0x00000000
        /*0030*/ 	.short	0x0001
        /*0032*/ 	.short	0x0008
        /*0034*/ 	.byte	0x00, 0xf5, 0x21, 0x00


	//----- nvinfo : EIATTR_KPARAM_INFO
	.align		4
.L_57:
        /*0038*/ 	.byte	0x04, 0x17
        /*003a*/ 	.short	(.L_59 - .L_58)
.L_58:
        /*003c*/ 	.word	0x00000000
        /*0040*/ 	.short	0x0000
        /*0042*/ 	.short	0x0000
        /*0044*/ 	.byte	0x00, 0xf0, 0x11, 0x00


	//----- nvinfo : EIATTR_SPARSE_MMA_MASK
	.align		4
.L_59:
        /*0048*/ 	.byte	0x03, 0x50
        /*004a*/ 	.short	0x0000


	//----- nvinfo : EIATTR_MAXREG_COUNT
	.align		4
        /*004c*/ 	.byte	0x03, 0x1b
        /*004e*/ 	.short	0x00ff


	//----- nvinfo : EIATTR_NUM_BARRIERS
	.align		4
        /*0050*/ 	.byte	0x02, 0x4c
        /*0052*/ 	.byte	0x01
	.zero		1


	//----- nvinfo : EIATTR_MERCURY_ISA_VERSION
	.align		4
        /*0054*/ 	.byte	0x03, 0x5f
        /*0056*/ 	.short	0x0101


	//----- nvinfo : EIATTR_VRC_CTA_INIT_COUNT
	.align		4
        /*0058*/ 	.byte	0x02, 0x4a
	.zero		1
	.zero		1


	//----- nvinfo : EIATTR_EXIT_INSTR_OFFSETS
	.align		4
        /*005c*/ 	.byte	0x04, 0x1c
        /*005e*/ 	.short	(.L_61 - .L_60)


	//   ....[0]....
.L_60:
        /*0060*/ 	.word	0x00000220


	//   ....[1]....
        /*0064*/ 	.word	0x000002a0


	//----- nvinfo : EIATTR_CBANK_PARAM_SIZE
	.align		4
.L_61:
        /*0068*/ 	.byte	0x03, 0x19
        /*006a*/ 	.short	0x0020


	//----- nvinfo : EIATTR_PARAM_CBANK
	.align		4
        /*006c*/ 	.byte	0x04, 0x0a
        /*006e*/ 	.short	(.L_63 - .L_62)
	.align		4
.L_62:
        /*0070*/ 	.word	index@(.nv.constant0._Z5splitiPiiPj)
        /*0074*/ 	.short	0x0380
        /*0076*/ 	.short	0x0020


	//----- nvinfo : EIATTR_SW_WAR
	.align		4
.L_63:
        /*0078*/ 	.byte	0x04, 0x36
        /*007a*/ 	.short	(.L_65 - .L_64)
.L_64:
        /*007c*/ 	.word	0x00000008
.L_65:


//--------------------- .nv.callgraph             --------------------------
	.section	.nv.callgraph,"",@"SHT_CUDA_CALLGRAPH"
	.align	4
	.sectionentsize	8
	.align		4
        /*0000*/ 	.word	0x00000000
	.align		4
        /*0004*/ 	.word	0xffffffff
	.align		4
        /*0008*/ 	.word	0x00000000
	.align		4
        /*000c*/ 	.word	0xfffffffe
	.align		4
        /*0010*/ 	.word	0x00000000
	.align		4
        /*0014*/ 	.word	0xfffffffd
	.align		4
        /*0018*/ 	.word	0x00000000
	.align		4
        /*001c*/ 	.word	0xfffffffc


//--------------------- .text._Z12findDomainIDiPiiPj --------------------------
	.section	.text._Z12findDomainIDiPiiPj,"ax",@progbits
	.align	128
        .global         _Z12findDomainIDiPiiPj
        .type           _Z12findDomainIDiPiiPj,@function
        .size           _Z12findDomainIDiPiiPj,(.L_x_9 - _Z12findDomainIDiPiiPj)
        .other          _Z12findDomainIDiPiiPj,@"STO_CUDA_ENTRY STV_DEFAULT"
_Z12findDomainIDiPiiPj:
.text._Z12findDomainIDiPiiPj:
[----:B------:R-:W-:Y:S01]  /*0000*/  LDC R1, c[0x0][0x37c] ;  /* 0x0000df00ff017b82 */ /* 0x000fe20000000800 */
[----:B------:R-:W0:Y:S01]  /*0010*/  S2R R11, SR_TID.X ;  /* 0x00000000000b7919 */ /* 0x000e220000002100 */
[----:B------:R-:W0:Y:S02]  /*0020*/  LDCU UR5, c[0x0][0x380] ;  /* 0x00007000ff0577ac */ /* 0x000e240008000800 */
[----:B0-----:R-:W-:-:S13]  /*0030*/  ISETP.GE.U32.AND P0, PT, R11, UR5, PT ;  /* 0x000000050b007c0c */ /* 0x001fda000bf06070 */
[----:B------:R-:W-:Y:S05]  /*0040*/  @P0 EXIT ;  /* 0x000000000000094d */ /* 0x000fea0003800000 */
[----:B------:R-:W0:Y:S01]  /*0050*/  LDC.64 R6, c[0x0][0x388] ;  /* 0x0000e200ff067b82 */ /* 0x000e220000000a00 */
[----:B------:R-:W1:Y:S01]  /*0060*/  LDCU UR4, c[0x0][0x360] ;  /* 0x00006c00ff0477ac */ /* 0x000e620008000800 */
[----:B------:R-:W2:Y:S06]  /*0070*/  LDCU.64 UR6, c[0x0][0x358] ;  /* 0x00006b00ff0677ac */ /* 0x000eac0008000a00 */
[----:B------:R-:W3:Y:S01]  /*0080*/  LDC.64 R8, c[0x0][0x398] ;  /* 0x0000e600ff087b82 */ /* 0x000ee20000000a00 */
[----:B------:R-:W4:Y:S02]  /*0090*/  LDCU UR8, c[0x0][0x390] ;  /* 0x00007200ff0877ac */ /* 0x000f240008000800 */
.L_x_0:
[----:B0-----:R-:W-:-:S06]  /*00a0*/  IMAD.WIDE.U32 R2, R11, 0x4, R6 ;  /* 0x000000040b027825 */ /* 0x001fcc00078e0006 */
[----:B--2---:R-:W4:Y:S01]  /*00b0*/  LDG.E R2, desc[UR6][R2.64] ;  /* 0x0000000602027981 */ /* 0x004f22000c1e1900 */
[----:B---3--:R-:W-:-:S04]  /*00c0*/  IMAD.WIDE.U32 R4, R11, 0x4, R8 ;  /* 0x000000040b047825 */ /* 0x008fc800078e0008 */
[----:B-1----:R-:W-:Y:S01]  /*00d0*/  VIADD R11, R11, UR4 ;  /* 0x000000040b0b7c36 */ /* 0x002fe20008000000 */
[----:B----4-:R-:W-:-:S04]  /*00e0*/  ISETP.GE.AND P0, PT, R2, UR8, PT ;  /* 0x0000000802007c0c */ /* 0x010fc8000bf06270 */
[----:B------:R-:W-:Y:S02]  /*00f0*/  SEL R13, RZ, 0x1, P0 ;  /* 0x00000001ff0d7807 */ /* 0x000fe40000000000 */
[----:B------:R-:W-:-:S03]  /*0100*/  ISETP.GE.U32.AND P0, PT, R11, UR5, PT ;  /* 0x000000050b007c0c */ /* 0x000fc6000bf06070 */
[----:B------:R0:W-:Y:S10]  /*0110*/  STG.E desc[UR6][R4.64], R13 ;  /* 0x0000000d04007986 */ /* 0x0001f4000c101906 */
[----:B------:R-:W-:Y:S05]  /*0120*/  @!P0 BRA `(.L_x_0) ;  /* 0xfffffffc00dc8947 */ /* 0x000fea000383ffff */
[----:B------:R-:W-:Y:S05]  /*0130*/  EXIT ;  /* 0x000000000000794d */ /* 0x000fea0003800000 */
.L_x_1:
[----:B------:R-:W-:-:S00]  /*0140*/  BRA `(.L_x_1) ;  /* 0xfffffffc00fc7947 */ /* 0x000fc0000383ffff */
[----:B------:R-:W-:-:S00]  /*0150*/  NOP ;  /* 0x0000000000007918 */ /* 0x000fc00000000000 */
        /* <DEDUP_REMOVED lines=10> */
.L_x_9:


//--------------------- .text._Z3sumiPj           --------------------------
	.section	.text._Z3sumiPj,"ax",@progbits
	.align	128
        .global         _Z3sumiPj
        .type           _Z3sumiPj,@function
        .size           _Z3sumiPj,(.L_x_10 - _Z3sumiPj)
        .other          _Z3sumiPj,@"STO_CUDA_ENTRY STV_DEFAULT"
_Z3sumiPj:
.text._Z3sumiPj:
[----:B------:R-:W-:Y:S08]  /*0000*/  LDC R1, c[0x0][0x37c] ;  /* 0x0000df00ff017b82 */ /* 0x000ff00000000800 */
[----:B------:R-:W0:Y:S02]  /*0010*/  LDC R0, c[0x0][0x360] ;  /* 0x0000d800ff007b82 */ /* 0x000e240000000800 */
[----:B0-----:R-:W-:-:S13]  /*0020*/  ISETP.GE.U32.AND P0, PT, R0, 0x2, PT ;  /* 0x000000020000780c */ /* 0x001fda0003f06070 */
[----:B------:R-:W-:Y:S05]  /*0030*/  @!P0 EXIT ;  /* 0x000000000000894d */ /* 0x000fea0003800000 */
[----:B------:R-:W0:Y:S01]  /*0040*/  S2R R9, SR_TID.X ;  /* 0x0000000000097919 */ /* 0x000e220000002100 */
[----:B------:R-:W0:Y:S01]  /*0050*/  LDC.64 R2, c[0x0][0x388] ;  /* 0x0000e200ff027b82 */ /* 0x000e220000000a00 */
[----:B------:R-:W1:Y:S02]  /*0060*/  LDCU.64 UR4, c[0x0][0x358] ;  /* 0x00006b00ff0477ac */ /* 0x000e640008000a00 */
[----:B01----:R-:W-:-:S07]  /*0070*/  IMAD.WIDE.U32 R2, R9, 0x4, R2 ;  /* 0x0000000409027825 */ /* 0x003fce00078e0002 */
.L_x_4:
[----:B------:R-:W-:Y:S01]  /*0080*/  SHF.R.U32.HI R6, RZ, 0x1, R0 ;  /* 0x00000001ff067819 */ /* 0x000fe20000011600 */
[----:B------:R-:W-:Y:S03]  /*0090*/  BSSY.RECONVERGENT B0, `(.L_x_2) ;  /* 0x0000008000007945 */ /* 0x000fe60003800200 */
[----:B------:R-:W-:-:S13]  /*00a0*/  ISETP.GE.U32.AND P0, PT, R9, R6, PT ;  /* 0x000000060900720c */ /* 0x000fda0003f06070 */
[----:B0-----:R-:W-:Y:S05]  /*00b0*/  @P0 BRA `(.L_x_3) ;  /* 0x0000000000140947 */ /* 0x001fea0003800000 */
[----:B------:R-:W-:Y:S01]  /*00c0*/  IMAD.WIDE.U32 R4, R6, 0x4, R2 ;  /* 0x0000000406047825 */ /* 0x000fe200078e0002 */
[----:B------:R-:W2:Y:S05]  /*00d0*/  LDG.E R7, desc[UR4][R2.64] ;  /* 0x0000000402077981 */ /* 0x000eaa000c1e1900 */
[----:B------:R-:W2:Y:S02]  /*00e0*/  LDG.E R4, desc[UR4][R4.64] ;  /* 0x0000000404047981 */ /* 0x000ea4000c1e1900 */
[----:B--2---:R-:W-:-:S05]  /*00f0*/  IMAD.IADD R7, R4, 0x1, R7 ;  /* 0x0000000104077824 */ /* 0x004fca00078e0207 */
[----:B------:R0:W-:Y:S02]  /*0100*/  STG.E desc[UR4][R2.64], R7 ;  /* 0x0000000702007986 */ /* 0x0001e4000c101904 */
.L_x_3:
[----:B------:R-:W-:Y:S05]  /*0110*/  BSYNC.RECONVERGENT B0 ;  /* 0x0000000000007941 */ /* 0x000fea0003800200 */
.L_x_2:
[----:B------:R-:W-:Y:S01]  /*0120*/  BAR.SYNC.DEFER_BLOCKING 0x0 ;  /* 0x0000000000007b1d */ /* 0x000fe20000010000 */
[----:B------:R-:W-:Y:S01]  /*0130*/  ISETP.GT.U32.AND P0, PT, R0, 0x3, PT ;  /* 0x000000030000780c */ /* 0x000fe20003f04070 */
[----:B------:R-:W-:-:S12]  /*0140*/  IMAD.MOV.U32 R0, RZ, RZ, R6 ;  /* 0x000000ffff007224 */ /* 0x000fd800078e0006 */
[----:B------:R-:W-:Y:S05]  /*0150*/  @P0 BRA `(.L_x_4) ;  /* 0xfffffffc00c80947 */ /* 0x000fea000383ffff */
[----:B------:R-:W-:Y:S05]  /*0160*/  EXIT ;  /* 0x000000000000794d */ /* 0x000fea0003800000 */
.L_x_5:
        /* <DEDUP_REMOVED lines=9> */
.L_x_10:


//--------------------- .text._Z5splitiPiiPj      --------------------------
	.section	.text._Z5splitiPiiPj,"ax",@progbits
	.align	128
        .global         _Z5splitiPiiPj
        .type           _Z5splitiPiiPj,@function
        .size           _Z5splitiPiiPj,(.L_x_11 - _Z5splitiPiiPj)
        .other          _Z5splitiPiiPj,@"STO_CUDA_ENTRY STV_DEFAULT"
_Z5splitiPiiPj:
.text._Z5splitiPiiPj:
[----:B------:R-:W-:Y:S01]  /*0000*/  LDC R1, c[0x0][0x37c] ;  /* 0x0000df00ff017b82 */ /* 0x000fe20000000800 */
[----:B------:R-:W0:Y:S01]  /*0010*/  S2R R6, SR_TID.X ;  /* 0x0000000000067919 */ /* 0x000e220000002100 */
[----:B------:R-:W0:Y:S01]  /*0020*/  LDCU UR8, c[0x0][0x360] ;  /* 0x00006c00ff0877ac */ /* 0x000e220008000800 */
[----:B------:R-:W0:Y:S01]  /*0030*/  S2R R7, SR_CTAID.X ;  /* 0x0000000000077919 */ /* 0x000e220000002500 */
[----:B------:R-:W1:Y:S01]  /*0040*/  LDCU UR4, c[0x0][0x380] ;  /* 0x00007000ff0477ac */ /* 0x000e620008000800 */
[----:B------:R-:W2:Y:S01]  /*0050*/  LDCU.64 UR6, c[0x0][0x358] ;  /* 0x00006b00ff0677ac */ /* 0x000ea20008000a00 */
[----:B0-----:R-:W-:-:S05]  /*0060*/  IMAD R5, R7, UR8, R6 ;  /* 0x0000000807057c24 */ /* 0x001fca000f8e0206 */
[----:B-1----:R-:W-:-:S13]  /*0070*/  ISETP.GE.U32.AND P1, PT, R5, UR4, PT ;  /* 0x0000000405007c0c */ /* 0x002fda000bf26070 */
[----:B------:R-:W0:Y:S02]  /*0080*/  @!P1 LDC.64 R2, c[0x0][0x388] ;  /* 0x0000e200ff029b82 */ /* 0x000e240000000a00 */
[----:B0-----:R-:W-:-:S06]  /*0090*/  @!P1 IMAD.WIDE.U32 R2, R5, 0x4, R2 ;  /* 0x0000000405029825 */ /* 0x001fcc00078e0002 */
[----:B------:R-:W0:Y:S01]  /*00a0*/  S2UR UR5, SR_CgaCtaId ;  /* 0x00000000000579c3 */ /* 0x000e220000008800 */
[----:B--2---:R-:W2:Y:S01]  /*00b0*/  @!P1 LDG.E R2, desc[UR6][R2.64] ;  /* 0x0000000602029981 */ /* 0x004ea2000c1e1900 */
[----:B------:R-:W-:Y:S01]  /*00c0*/  UMOV UR4, 0x400 ;  /* 0x0000040000047882 */ /* 0x000fe20000000000 */
[----:B------:R-:W-:-:S05]  /*00d0*/  IMAD.U32 R4, RZ, RZ, UR8 ;  /* 0x00000008ff047e24 */ /* 0x000fca000f8e00ff */
[----:B------:R-:W2:Y:S01]  /*00e0*/  @!P1 LDC R5, c[0x0][0x390] ;  /* 0x0000e400ff059b82 */ /* 0x000ea20000000800 */
[----:B------:R-:W-:Y:S02]  /*00f0*/  ISETP.NE.AND P0, PT, R6, RZ, PT ;  /* 0x000000ff0600720c */ /* 0x000fe40003f05270 */
[----:B------:R-:W-:Y:S01]  /*0100*/  ISETP.GE.U32.AND P3, PT, R4, 0x2, PT ;  /* 0x000000020400780c */ /* 0x000fe20003f66070 */
[----:B0-----:R-:W-:-:S06]  /*0110*/  ULEA UR4, UR5, UR4, 0x18 ;  /* 0x0000000405047291 */ /* 0x001fcc000f8ec0ff */
[----:B------:R-:W-:Y:S02]  /*0120*/  LEA R0, R6, UR4, 0x2 ;  /* 0x0000000406007c11 */ /* 0x000fe4000f8e10ff */
[----:B--2---:R-:W-:-:S04]  /*0130*/  @!P1 ISETP.GE.AND P2, PT, R2, R5, PT ;  /* 0x000000050200920c */ /* 0x004fc80003f46270 */
[----:B------:R-:W-:-:S05]  /*0140*/  @!P1 SEL R5, RZ, 0x1, P2 ;  /* 0x00000001ff059807 */ /* 0x000fca0001000000 */
[----:B------:R0:W-:Y:S01]  /*0150*/  @!P1 STS [R0], R5 ;  /* 0x0000000500009388 */ /* 0x0001e20000000800 */
[----:B------:R-:W-:Y:S05]  /*0160*/  @!P3 BRA `(.L_x_6) ;  /* 0x00000000002cb947 */ /* 0x000fea0003800000 */
.L_x_7:
[----:B0-----:R-:W-:-:S04]  /*0170*/  SHF.R.U32.HI R5, RZ, 0x1, R4 ;  /* 0x00000001ff057819 */ /* 0x001fc80000011604 */
[----:B------:R-:W-:-:S13]  /*0180*/  ISETP.GE.U32.AND P1, PT, R6, R5, PT ;  /* 0x000000050600720c */ /* 0x000fda0003f26070 */
[----:B------:R-:W-:Y:S01]  /*0190*/  @!P1 IMAD R2, R5, 0x4, R0 ;  /* 0x0000000405029824 */ /* 0x000fe200078e0200 */
[----:B------:R-:W-:Y:S05]  /*01a0*/  @!P1 LDS R3, [R0] ;  /* 0x0000000000039984 */ /* 0x000fea0000000800 */
[----:B------:R-:W0:Y:S02]  /*01b0*/  @!P1 LDS R2, [R2] ;  /* 0x0000000002029984 */ /* 0x000e240000000800 */
[----:B0-----:R-:W-:-:S05]  /*01c0*/  @!P1 IMAD.IADD R3, R2, 0x1, R3 ;  /* 0x0000000102039824 */ /* 0x001fca00078e0203 */
[----:B------:R1:W-:Y:S01]  /*01d0*/  @!P1 STS [R0], R3 ;  /* 0x0000000300009388 */ /* 0x0003e20000000800 */
[----:B------:R-:W-:Y:S01]  /*01e0*/  BAR.SYNC.DEFER_BLOCKING 0x0 ;  /* 0x0000000000007b1d */ /* 0x000fe20000010000 */
[----:B------:R-:W-:Y:S01]  /*01f0*/  ISETP.GT.U32.AND P1, PT, R4, 0x3, PT ;  /* 0x000000030400780c */ /* 0x000fe20003f24070 */
[----:B------:R-:W-:-:S12]  /*0200*/  IMAD.MOV.U32 R4, RZ, RZ, R5 ;  /* 0x000000ffff047224 */ /* 0x000fd800078e0005 */
[----:B-1----:R-:W-:Y:S05]  /*0210*/  @P1 BRA `(.L_x_7) ;  /* 0xfffffffc00d41947 */ /* 0x002fea000383ffff */
.L_x_6:
[----:B------:R-:W-:Y:S05]  /*0220*/  @P0 EXIT ;  /* 0x000000000000094d */ /* 0x000fea0003800000 */
[----:B------:R-:W1:Y:S01]  /*0230*/  S2UR UR5, SR_CgaCtaId ;  /* 0x00000000000579c3 */ /* 0x000e620000008800 */
[----:B------:R-:W-:-:S07]  /*0240*/  UMOV UR4, 0x400 ;  /* 0x0000040000047882 */ /* 0x000fce0000000000 */
[----:B------:R-:W2:Y:S01]  /*0250*/  LDC.64 R2, c[0x0][0x398] ;  /* 0x0000e600ff027b82 */ /* 0x000ea20000000a00 */
[----:B-1----:R-:W-:Y:S01]  /*0260*/  ULEA UR4, UR5, UR4, 0x18 ;  /* 0x0000000405047291 */ /* 0x002fe2000f8ec0ff */
[----:B--2---:R-:W-:-:S08]  /*0270*/  IMAD.WIDE.U32 R2, R7, 0x4, R2 ;  /* 0x0000000407027825 */ /* 0x004fd000078e0002 */
[----:B0-----:R-:W0:Y:S04]  /*0280*/  LDS R5, [UR4] ;  /* 0x00000004ff057984 */ /* 0x001e280008000800 */
[----:B0-----:R-:W-:Y:S01]  /*0290*/  STG.E desc[UR6][R2.64], R5 ;  /* 0x0000000502007986 */ /* 0x001fe2000c101906 */
[----:B------:R-:W-:Y:S05]  /*02a0*/  EXIT ;  /* 0x000000000000794d */ /* 0x000fea0003800000 */
.L_x_8:
        /* <DEDUP_REMOVED lines=13> */
.L_x_11:


//--------------------- .nv.shared._Z12findDomainIDiPiiPj --------------------------
	.section	.nv.shared._Z12findDomainIDiPiiPj,"aw",@nobits
	.sectionflags	@""
	.align	16
	.zero		1024


//--------------------- .nv.shared.reserved.0     --------------------------
	.section	.nv.shared.reserved.0,"aw",@nobits
	.weak		__nv_reservedSMEM_offset_0_alias
	.size		__nv_reservedSMEM_offset_0_alias, 0, 64
	.other		__nv_reservedSMEM_offset_0_alias,@"STO_CUDA_RESERVED_SHARED STV_DEFAULT"
__nv_reservedSMEM_offset_0_alias:
	.zero		0
	.zero		64


//--------------------- .nv.shared._Z3sumiPj      --------------------------
	.section	.nv.shared._Z3sumiPj,"aw",@nobits
	.sectionflags	@""
	.align	16
	.zero		1024


//--------------------- .nv.shared._Z5splitiPiiPj --------------------------
	.section	.nv.shared._Z5splitiPiiPj,"aw",@nobits
	.sectionflags	@""
	.align	16
	.zero		1024


//--------------------- .nv.constant0._Z12findDomainIDiPiiPj --------------------------
	.section	.nv.constant0._Z12findDomainIDiPiiPj,"a",@progbits
	.sectionflags	@""
	.align	4
.nv.constant0._Z12findDomainIDiPiiPj:
	.zero		928


//--------------------- .nv.constant0._Z3sumiPj   --------------------------
	.section	.nv.constant0._Z3sumiPj,"a",@progbits
	.sectionflags	@""
	.align	4
.nv.constant0._Z3sumiPj:
	.zero		912


//--------------------- .nv.constant0._Z5splitiPiiPj --------------------------
	.section	.nv.constant0._Z5splitiPiiPj,"a",@progbits
	.sectionflags	@""
	.align	4
.nv.constant0._Z5splitiPiiPj:
	.zero		928


//--------------------- SYMBOLS --------------------------

	.type		.nv.reservedSmem.offset0,@object
	.size		.nv.reservedSmem.offset0,0x4
	.type		.nv.reservedSmem.cap,@object
	.size		.nv.reservedSmem.cap,0x4
